//
// Generated by NVIDIA NVVM Compiler
//
// Compiler Build ID: CL-36424714
// Cuda compilation tools, release 13.0, V13.0.88
// Based on NVVM 20.0.0
//

.version 9.0
.target sm_100
.address_size 64

	// .globl	_Z16sumaMatrizKernelPfS_S_i

.visible .entry _Z16sumaMatrizKernelPfS_S_i(
	.param .u64 .ptr .align 1 _Z16sumaMatrizKernelPfS_S_i_param_0,
	.param .u64 .ptr .align 1 _Z16sumaMatrizKernelPfS_S_i_param_1,
	.param .u64 .ptr .align 1 _Z16sumaMatrizKernelPfS_S_i_param_2,
	.param .u32 _Z16sumaMatrizKernelPfS_S_i_param_3
)
{
	.reg .pred 	%p<12>;
	.reg .b32 	%r<37>;
	.reg .b32 	%f<88>;
	.reg .b64 	%rd<26>;

	ld.param.u64 	%rd7, [_Z16sumaMatrizKernelPfS_S_i_param_0];
	ld.param.u64 	%rd8, [_Z16sumaMatrizKernelPfS_S_i_param_1];
	ld.param.u64 	%rd9, [_Z16sumaMatrizKernelPfS_S_i_param_2];
	ld.param.u32 	%r23, [_Z16sumaMatrizKernelPfS_S_i_param_3];
	cvta.to.global.u64 	%rd1, %rd9;
	cvta.to.global.u64 	%rd2, %rd8;
	cvta.to.global.u64 	%rd3, %rd7;
	mov.u32 	%r24, %tid.x;
	mov.u32 	%r25, %ntid.x;
	mov.u32 	%r26, %ctaid.x;
	mad.lo.s32 	%r1, %r25, %r26, %r24;
	setp.ge.s32 	%p1, %r1, %r23;
	setp.lt.s32 	%p2, %r23, 1;
	or.pred  	%p3, %p1, %p2;
	@%p3 bra 	$L__BB0_13;
	mul.lo.s32 	%r2, %r23, %r1;
	and.b32  	%r3, %r23, 15;
	setp.lt.u32 	%p4, %r23, 16;
	mov.b32 	%r33, 0;
	@%p4 bra 	$L__BB0_4;
	and.b32  	%r33, %r23, 2147483632;
	neg.s32 	%r31, %r33;
	add.s64 	%rd4, %rd3, 32;
	add.s64 	%rd5, %rd2, 32;
	add.s64 	%rd6, %rd1, 32;
	mov.u32 	%r30, %r2;
$L__BB0_3:
	.pragma "nounroll";
	mul.wide.s32 	%rd10, %r30, 4;
	add.s64 	%rd11, %rd4, %rd10;
	add.s64 	%rd12, %rd5, %rd10;
	add.s64 	%rd13, %rd6, %rd10;
	ld.global.f32 	%f1, [%rd11+-32];
	ld.global.f32 	%f2, [%rd12+-32];
	add.f32 	%f3, %f1, %f2;
	st.global.f32 	[%rd13+-32], %f3;
	ld.global.f32 	%f4, [%rd11+-28];
	ld.global.f32 	%f5, [%rd12+-28];
	add.f32 	%f6, %f4, %f5;
	st.global.f32 	[%rd13+-28], %f6;
	ld.global.f32 	%f7, [%rd11+-24];
	ld.global.f32 	%f8, [%rd12+-24];
	add.f32 	%f9, %f7, %f8;
	st.global.f32 	[%rd13+-24], %f9;
	ld.global.f32 	%f10, [%rd11+-20];
	ld.global.f32 	%f11, [%rd12+-20];
	add.f32 	%f12, %f10, %f11;
	st.global.f32 	[%rd13+-20], %f12;
	ld.global.f32 	%f13, [%rd11+-16];
	ld.global.f32 	%f14, [%rd12+-16];
	add.f32 	%f15, %f13, %f14;
	st.global.f32 	[%rd13+-16], %f15;
	ld.global.f32 	%f16, [%rd11+-12];
	ld.global.f32 	%f17, [%rd12+-12];
	add.f32 	%f18, %f16, %f17;
	st.global.f32 	[%rd13+-12], %f18;
	ld.global.f32 	%f19, [%rd11+-8];
	ld.global.f32 	%f20, [%rd12+-8];
	add.f32 	%f21, %f19, %f20;
	st.global.f32 	[%rd13+-8], %f21;
	ld.global.f32 	%f22, [%rd11+-4];
	ld.global.f32 	%f23, [%rd12+-4];
	add.f32 	%f24, %f22, %f23;
	st.global.f32 	[%rd13+-4], %f24;
	ld.global.f32 	%f25, [%rd11];
	ld.global.f32 	%f26, [%rd12];
	add.f32 	%f27, %f25, %f26;
	st.global.f32 	[%rd13], %f27;
	ld.global.f32 	%f28, [%rd11+4];
	ld.global.f32 	%f29, [%rd12+4];
	add.f32 	%f30, %f28, %f29;
	st.global.f32 	[%rd13+4], %f30;
	ld.global.f32 	%f31, [%rd11+8];
	ld.global.f32 	%f32, [%rd12+8];
	add.f32 	%f33, %f31, %f32;
	st.global.f32 	[%rd13+8], %f33;
	ld.global.f32 	%f34, [%rd11+12];
	ld.global.f32 	%f35, [%rd12+12];
	add.f32 	%f36, %f34, %f35;
	st.global.f32 	[%rd13+12], %f36;
	ld.global.f32 	%f37, [%rd11+16];
	ld.global.f32 	%f38, [%rd12+16];
	add.f32 	%f39, %f37, %f38;
	st.global.f32 	[%rd13+16], %f39;
	ld.global.f32 	%f40, [%rd11+20];
	ld.global.f32 	%f41, [%rd12+20];
	add.f32 	%f42, %f40, %f41;
	st.global.f32 	[%rd13+20], %f42;
	ld.global.f32 	%f43, [%rd11+24];
	ld.global.f32 	%f44, [%rd12+24];
	add.f32 	%f45, %f43, %f44;
	st.global.f32 	[%rd13+24], %f45;
	ld.global.f32 	%f46, [%rd11+28];
	ld.global.f32 	%f47, [%rd12+28];
	add.f32 	%f48, %f46, %f47;
	st.global.f32 	[%rd13+28], %f48;
	add.s32 	%r31, %r31, 16;
	add.s32 	%r30, %r30, 16;
	setp.ne.s32 	%p5, %r31, 0;
	@%p5 bra 	$L__BB0_3;
$L__BB0_4:
	setp.eq.s32 	%p6, %r3, 0;
	@%p6 bra 	$L__BB0_13;
	and.b32  	%r11, %r23, 7;
	setp.lt.u32 	%p7, %r3, 8;
	@%p7 bra 	$L__BB0_7;
	add.s32 	%r28, %r33, %r2;
	mul.wide.s32 	%rd14, %r28, 4;
	add.s64 	%rd15, %rd3, %rd14;
	ld.global.f32 	%f49, [%rd15];
	add.s64 	%rd16, %rd2, %rd14;
	ld.global.f32 	%f50, [%rd16];
	add.f32 	%f51, %f49, %f50;
	add.s64 	%rd17, %rd1, %rd14;
	st.global.f32 	[%rd17], %f51;
	ld.global.f32 	%f52, [%rd15+4];
	ld.global.f32 	%f53, [%rd16+4];
	add.f32 	%f54, %f52, %f53;
	st.global.f32 	[%rd17+4], %f54;
	ld.global.f32 	%f55, [%rd15+8];
	ld.global.f32 	%f56, [%rd16+8];
	add.f32 	%f57, %f55, %f56;
	st.global.f32 	[%rd17+8], %f57;
	ld.global.f32 	%f58, [%rd15+12];
	ld.global.f32 	%f59, [%rd16+12];
	add.f32 	%f60, %f58, %f59;
	st.global.f32 	[%rd17+12], %f60;
	ld.global.f32 	%f61, [%rd15+16];
	ld.global.f32 	%f62, [%rd16+16];
	add.f32 	%f63, %f61, %f62;
	st.global.f32 	[%rd17+16], %f63;
	ld.global.f32 	%f64, [%rd15+20];
	ld.global.f32 	%f65, [%rd16+20];
	add.f32 	%f66, %f64, %f65;
	st.global.f32 	[%rd17+20], %f66;
	ld.global.f32 	%f67, [%rd15+24];
	ld.global.f32 	%f68, [%rd16+24];
	add.f32 	%f69, %f67, %f68;
	st.global.f32 	[%rd17+24], %f69;
	ld.global.f32 	%f70, [%rd15+28];
	ld.global.f32 	%f71, [%rd16+28];
	add.f32 	%f72, %f70, %f71;
	st.global.f32 	[%rd17+28], %f72;
	add.s32 	%r33, %r33, 8;
$L__BB0_7:
	setp.eq.s32 	%p8, %r11, 0;
	@%p8 bra 	$L__BB0_13;
	and.b32  	%r14, %r23, 3;
	setp.lt.u32 	%p9, %r11, 4;
	@%p9 bra 	$L__BB0_10;
	add.s32 	%r29, %r33, %r2;
	mul.wide.s32 	%rd18, %r29, 4;
	add.s64 	%rd19, %rd3, %rd18;
	ld.global.f32 	%f73, [%rd19];
	add.s64 	%rd20, %rd2, %rd18;
	ld.global.f32 	%f74, [%rd20];
	add.f32 	%f75, %f73, %f74;
	add.s64 	%rd21, %rd1, %rd18;
	st.global.f32 	[%rd21], %f75;
	ld.global.f32 	%f76, [%rd19+4];
	ld.global.f32 	%f77, [%rd20+4];
	add.f32 	%f78, %f76, %f77;
	st.global.f32 	[%rd21+4], %f78;
	ld.global.f32 	%f79, [%rd19+8];
	ld.global.f32 	%f80, [%rd20+8];
	add.f32 	%f81, %f79, %f80;
	st.global.f32 	[%rd21+8], %f81;
	ld.global.f32 	%f82, [%rd19+12];
	ld.global.f32 	%f83, [%rd20+12];
	add.f32 	%f84, %f82, %f83;
	st.global.f32 	[%rd21+12], %f84;
	add.s32 	%r33, %r33, 4;
$L__BB0_10:
	setp.eq.s32 	%p10, %r14, 0;
	@%p10 bra 	$L__BB0_13;
	add.s32 	%r36, %r33, %r2;
	neg.s32 	%r35, %r14;
$L__BB0_12:
	.pragma "nounroll";
	mul.wide.s32 	%rd22, %r36, 4;
	add.s64 	%rd23, %rd1, %rd22;
	add.s64 	%rd24, %rd2, %rd22;
	add.s64 	%rd25, %rd3, %rd22;
	ld.global.f32 	%f85, [%rd25];
	ld.global.f32 	%f86, [%rd24];
	add.f32 	%f87, %f85, %f86;
	st.global.f32 	[%rd23], %f87;
	add.s32 	%r36, %r36, 1;
	add.s32 	%r35, %r35, 1;
	setp.ne.s32 	%p11, %r35, 0;
	@%p11 bra 	$L__BB0_12;
$L__BB0_13:
	ret;

}


// ===== COMPILED SASS (sm_100) =====

	.target	sm_100

	.elftype	@"ET_EXEC"


//--------------------- .note.nv.tkinfo           --------------------------
	.section	.note.nv.tkinfo,"",@"SHT_NOTE"
	.sectionflags	@"SHF_NOTE_NV_TKINFO"
	.tkinfo
        /*0018*/ 	.word	0x00000002
        /*0030*/ 	.string	""
        /*0030*/ 	.string	"ptxas"
        /*0030*/ 	.string	"Cuda compilation tools, release 13.0, V13.0.88"
        /*0030*/ 	.string	"Build cuda_13.0.r13.0/compiler.36424714_0"
        /*0030*/ 	.string	"-arch sm_100 -m 64 "



//--------------------- .note.nv.cuinfo           --------------------------
	.section	.note.nv.cuinfo,"",@"SHT_NOTE"
	.sectionflags	@"SHF_NOTE_NV_CUINFO"
        /*0018*/ 	.short	0x0002
        /*001a*/ 	.short	0x0064
        /*001c*/ 	.short	0x0082
	.zero		2


//--------------------- .nv.info                  --------------------------
	.section	.nv.info,"",@"SHT_CUDA_INFO"
	.align	4


	//----- nvinfo : EIATTR_REGCOUNT
	.align		4
        /*0000*/ 	.byte	0x04, 0x2f
        /*0002*/ 	.short	(.L_1 - .L_0)
	.align		4
.L_0:
        /*0004*/ 	.word	index@(_Z16sumaMatrizKernelPfS_S_i)
        /*0008*/ 	.word	0x00000016


	//----- nvinfo : EIATTR_FRAME_SIZE
	.align		4
.L_1:
        /*000c*/ 	.byte	0x04, 0x11
        /*000e*/ 	.short	(.L_3 - .L_2)
	.align		4
.L_2:
        /*0010*/ 	.word	index@(_Z16sumaMatrizKernelPfS_S_i)
        /*0014*/ 	.word	0x00000000


	//----- nvinfo : EIATTR_MIN_STACK_SIZE
	.align		4
.L_3:
        /*0018*/ 	.byte	0x04, 0x12
        /*001a*/ 	.short	(.L_5 - .L_4)
	.align		4
.L_4:
        /*001c*/ 	.word	index@(_Z16sumaMatrizKernelPfS_S_i)
        /*0020*/ 	.word	0x00000000
.L_5:


//--------------------- .nv.compat                --------------------------
	.section	.nv.compat,"",@"SHT_CUDA_COMPAT_INFO"
	.align	4
        /*0000*/ 	.byte	0x02, 0x09, 0x00, 0x00, 0x02, 0x02, 0x01, 0x00, 0x02, 0x05, 0x05, 0x00, 0x03, 0x07, 0x01, 0x01
        /*0010*/ 	.byte	0x02, 0x03, 0x00, 0x00, 0x02, 0x06, 0x01, 0x00, 0x04, 0x0b, 0x08, 0x00, 0x09, 0x00, 0x00, 0x00
        /*0020*/ 	.byte	0x00, 0x00, 0x00, 0x00


//--------------------- .nv.info._Z16sumaMatrizKernelPfS_S_i --------------------------
	.section	.nv.info._Z16sumaMatrizKernelPfS_S_i,"",@"SHT_CUDA_INFO"
	.sectionflags	@""
	.align	4


	//----- nvinfo : EIATTR_CUDA_API_VERSION
	.align		4
        /*0000*/ 	.byte	0x04, 0x37
        /*0002*/ 	.short	(.L_7 - .L_6)
.L_6:
        /*0004*/ 	.word	0x00000082


	//----- nvinfo : EIATTR_KPARAM_INFO
	.align		4
.L_7:
        /*0008*/ 	.byte	0x04, 0x17
        /*000a*/ 	.short	(.L_9 - .L_8)
.L_8:
        /*000c*/ 	.word	0x00000000
        /*0010*/ 	.short	0x0003
        /*0012*/ 	.short	0x0018
        /*0014*/ 	.byte	0x00, 0xf0, 0x11, 0x00


	//----- nvinfo : EIATTR_KPARAM_INFO
	.align		4
.L_9:
        /*0018*/ 	.byte	0x04, 0x17
        /*001a*/ 	.short	(.L_11 - .L_10)
.L_10:
        /*001c*/ 	.word	0x00000000
        /*0020*/ 	.short	0x0002
        /*0022*/ 	.short	0x0010
        /*0024*/ 	.byte	0x00, 0xf5, 0x21, 0x00


	//----- nvinfo : EIATTR_KPARAM_INFO
	.align		4
.L_11:
        /*0028*/ 	.byte	0x04, 0x17
        /*002a*/ 	.short	(.L_13 - .L_12)
.L_12:
        /*002c*/ 	.word	0x00000000
        /*0030*/ 	.short	0x0001
        /*0032*/ 	.short	0x0008
        /*0034*/ 	.byte	0x00, 0xf5, 0x21, 0x00


	//----- nvinfo : EIATTR_KPARAM_INFO
	.align		4
.L_13:
        /*0038*/ 	.byte	0x04, 0x17
        /*003a*/ 	.short	(.L_15 - .L_14)
.L_14:
        /*003c*/ 	.word	0x00000000
        /*0040*/ 	.short	0x0000
        /*0042*/ 	.short	0x0000
        /*0044*/ 	.byte	0x00, 0xf5, 0x21, 0x00


	//----- nvinfo : EIATTR_SPARSE_MMA_MASK
	.align		4
.L_15:
        /*0048*/ 	.byte	0x03, 0x50
        /*004a*/ 	.short	0x0000


	//----- nvinfo : EIATTR_MAXREG_COUNT
	.align		4
        /*004c*/ 	.byte	0x03, 0x1b
        /*004e*/ 	.short	0x00ff


	//----- nvinfo : EIATTR_MERCURY_ISA_VERSION
	.align		4
        /*0050*/ 	.byte	0x03, 0x5f
        /*0052*/ 	.short	0x0101


	//----- nvinfo : EIATTR_VRC_CTA_INIT_COUNT
	.align		4
        /*0054*/ 	.byte	0x02, 0x4a
	.zero		1
	.zero		1


	//----- nvinfo : EIATTR_EXIT_INSTR_OFFSETS
	.align		4
        /*0058*/ 	.byte	0x04, 0x1c
        /*005a*/ 	.short	(.L_17 - .L_16)


	//   ....[0]....
.L_16:
        /*005c*/ 	.word	0x00000080


	//   ....[1]....
        /*0060*/ 	.word	0x00000680


	//   ....[2]....
        /*0064*/ 	.word	0x00000950


	//   ....[3]....
        /*0068*/ 	.word	0x00000b20


	//   ....[4]....
        /*006c*/ 	.word	0x00000c30


	//----- nvinfo : EIATTR_CBANK_PARAM_SIZE
	.align		4
.L_17:
        /*0070*/ 	.byte	0x03, 0x19
        /*0072*/ 	.short	0x001c


	//----- nvinfo : EIATTR_PARAM_CBANK
	.align		4
        /*0074*/ 	.byte	0x04, 0x0a
        /*0076*/ 	.short	(.L_19 - .L_18)
	.align		4
.L_18:
        /*0078*/ 	.word	index@(.nv.constant0._Z16sumaMatrizKernelPfS_S_i)
        /*007c*/ 	.short	0x0380
        /*007e*/ 	.short	0x001c


	//----- nvinfo : EIATTR_SW_WAR
	.align		4
.L_19:
        /*0080*/ 	.byte	0x04, 0x36
        /*0082*/ 	.short	(.L_21 - .L_20)
.L_20:
        /*0084*/ 	.word	0x00000008
.L_21:


//--------------------- .nv.callgraph             --------------------------
	.section	.nv.callgraph,"",@"SHT_CUDA_CALLGRAPH"
	.align	4
	.sectionentsize	8
	.align		4
        /*0000*/ 	.word	0x00000000
	.align		4
        /*0004*/ 	.word	0xffffffff
	.align		4
        /*0008*/ 	.word	0x00000000
	.align		4
        /*000c*/ 	.word	0xfffffffe
	.align		4
        /*0010*/ 	.word	0x00000000
	.align		4
        /*0014*/ 	.word	0xfffffffd
	.align		4
        /*0018*/ 	.word	0x00000000
	.align		4
        /*001c*/ 	.word	0xfffffffc


//--------------------- .text._Z16sumaMatrizKernelPfS_S_i --------------------------
	.section	.text._Z16sumaMatrizKernelPfS_S_i,"ax",@progbits
	.align	128
        .global         _Z16sumaMatrizKernelPfS_S_i
        .type           _Z16sumaMatrizKernelPfS_S_i,@function
        .size           _Z16sumaMatrizKernelPfS_S_i,(.L_x_6 - _Z16sumaMatrizKernelPfS_S_i)
        .other          _Z16sumaMatrizKernelPfS_S_i,@"STO_CUDA_ENTRY STV_DEFAULT"
_Z16sumaMatrizKernelPfS_S_i:
.text._Z16sumaMatrizKernelPfS_S_i:
[----:B------:R-:W-:Y:S01]  /*0000*/  LDC R1, c[0x0][0x37c] ;  /* 0x0000df00ff017b82 */ /* 0x000fe20000000800 */
[----:B------:R-:W0:Y:S07]  /*0010*/  S2R R3, SR_TID.X ;  /* 0x0000000000037919 */ /* 0x000e2e0000002100 */
[----:B------:R-:W1:Y:S01]  /*0020*/  LDC R2, c[0x0][0x398] ;  /* 0x0000e600ff027b82 */ /* 0x000e620000000800 */
[----:B------:R-:W0:Y:S01]  /*0030*/  LDCU UR4, c[0x0][0x360] ;  /* 0x00006c00ff0477ac */ /* 0x000e220008000800 */
[----:B------:R-:W0:Y:S01]  /*0040*/  S2R R0, SR_CTAID.X ;  /* 0x0000000000007919 */ /* 0x000e220000002500 */
[----:B-1----:R-:W-:Y:S01]  /*0050*/  ISETP.GE.AND P0, PT, R2, 0x1, PT ;  /* 0x000000010200780c */ /* 0x002fe20003f06270 */
[----:B0-----:R-:W-:-:S05]  /*0060*/  IMAD R3, R0, UR4, R3 ;  /* 0x0000000400037c24 */ /* 0x001fca000f8e0203 */
[----:B------:R-:W-:-:S13]  /*0070*/  ISETP.GE.OR P0, PT, R3, R2, !P0 ;  /* 0x000000020300720c */ /* 0x000fda0004706670 */
[----:B------:R-:W-:Y:S05]  /*0080*/  @P0 EXIT ;  /* 0x000000000000094d */ /* 0x000fea0003800000 */
[C---:B------:R-:W-:Y:S01]  /*0090*/  ISETP.GE.U32.AND P1, PT, R2.reuse, 0x10, PT ;  /* 0x000000100200780c */ /* 0x040fe20003f26070 */
[----:B------:R-:W-:Y:S01]  /*00a0*/  IMAD R0, R3, R2, RZ ;  /* 0x0000000203007224 */ /* 0x000fe200078e02ff */
[----:B------:R-:W-:Y:S01]  /*00b0*/  LOP3.LUT R14, R2, 0xf, RZ, 0xc0, !PT ;  /* 0x0000000f020e7812 */ /* 0x000fe200078ec0ff */
[----:B------:R-:W0:Y:S01]  /*00c0*/  LDCU.64 UR12, c[0x0][0x358] ;  /* 0x00006b00ff0c77ac */ /* 0x000e220008000a00 */
[----:B------:R-:W-:Y:S02]  /*00d0*/  HFMA2 R3, -RZ, RZ, 0, 0 ;  /* 0x00000000ff037431 */ /* 0x000fe400000001ff */
[----:B------:R-:W-:-:S07]  /*00e0*/  ISETP.NE.AND P0, PT, R14, RZ, PT ;  /* 0x000000ff0e00720c */ /* 0x000fce0003f05270 */
[----:B------:R-:W-:Y:S06]  /*00f0*/  @!P1 BRA `(.L_x_0) ;  /* 0x0000000400609947 */ /* 0x000fec0003800000 */
[----:B------:R-:W1:Y:S01]  /*0100*/  LDCU.128 UR4, c[0x0][0x380] ;  /* 0x00007000ff0477ac */ /* 0x000e620008000c00 */
[----:B------:R-:W-:Y:S02]  /*0110*/  LOP3.LUT R3, R2, 0x7ffffff0, RZ, 0xc0, !PT ;  /* 0x7ffffff002037812 */ /* 0x000fe400078ec0ff */
[----:B------:R-:W-:Y:S01]  /*0120*/  MOV R10, R0 ;  /* 0x00000000000a7202 */ /* 0x000fe20000000f00 */
[----:B------:R-:W2:Y:S01]  /*0130*/  LDCU.64 UR10, c[0x0][0x390] ;  /* 0x00007200ff0a77ac */ /* 0x000ea20008000a00 */
[----:B------:R-:W-:Y:S01]  /*0140*/  IADD3 R11, PT, PT, -R3, RZ, RZ ;  /* 0x000000ff030b7210 */ /* 0x000fe20007ffe1ff */
[----:B-1----:R-:W-:Y:S02]  /*0150*/  UIADD3 UR8, UP0, UPT, UR4, 0x20, URZ ;  /* 0x0000002004087890 */ /* 0x002fe4000ff1e0ff */
[----:B------:R-:W-:Y:S02]  /*0160*/  UIADD3 UR6, UP1, UPT, UR6, 0x20, URZ ;  /* 0x0000002006067890 */ /* 0x000fe4000ff3e0ff */
[----:B--2---:R-:W-:-:S02]  /*0170*/  UIADD3 UR4, UP2, UPT, UR10, 0x20, URZ ;  /* 0x000000200a047890 */ /* 0x004fc4000ff5e0ff */
[----:B------:R-:W-:Y:S02]  /*0180*/  UIADD3.X UR9, UPT, UPT, URZ, UR5, URZ, UP0, !UPT ;  /* 0x00000005ff097290 */ /* 0x000fe400087fe4ff */
[----:B------:R-:W-:Y:S02]  /*0190*/  UIADD3.X UR7, UPT, UPT, URZ, UR7, URZ, UP1, !UPT ;  /* 0x00000007ff077290 */ /* 0x000fe40008ffe4ff */
[----:B------:R-:W-:-:S12]  /*01a0*/  UIADD3.X UR5, UPT, UPT, URZ, UR11, URZ, UP2, !UPT ;  /* 0x0000000bff057290 */ /* 0x000fd800097fe4ff */
.L_x_1:
[----:B------:R-:W-:Y:S02]  /*01b0*/  MOV R4, UR8 ;  /* 0x0000000800047c02 */ /* 0x000fe40008000f00 */
[----:B------:R-:W-:Y:S02]  /*01c0*/  MOV R5, UR9 ;  /* 0x0000000900057c02 */ /* 0x000fe40008000f00 */
[----:B------:R-:W-:Y:S02]  /*01d0*/  MOV R6, UR6 ;  /* 0x0000000600067c02 */ /* 0x000fe40008000f00 */
[----:B------:R-:W-:Y:S01]  /*01e0*/  MOV R7, UR7 ;  /* 0x0000000700077c02 */ /* 0x000fe20008000f00 */
[----:B------:R-:W-:-:S04]  /*01f0*/  IMAD.WIDE R4, R10, 0x4, R4 ;  /* 0x000000040a047825 */ /* 0x000fc800078e0204 */
[----:B------:R-:W-:Y:S01]  /*0200*/  IMAD.WIDE R6, R10, 0x4, R6 ;  /* 0x000000040a067825 */ /* 0x000fe200078e0206 */
[----:B0-----:R-:W2:Y:S04]  /*0210*/  LDG.E R12, desc[UR12][R4.64+-0x20] ;  /* 0xffffe00c040c7981 */ /* 0x001ea8000c1e1900 */
[----:B----4-:R-:W2:Y:S01]  /*0220*/  LDG.E R13, desc[UR12][R6.64+-0x20] ;  /* 0xffffe00c060d7981 */ /* 0x010ea2000c1e1900 */
[----:B------:R-:W-:Y:S02]  /*0230*/  MOV R8, UR4 ;  /* 0x0000000400087c02 */ /* 0x000fe40008000f00 */
[----:B------:R-:W-:-:S03]  /*0240*/  MOV R9, UR5 ;  /* 0x0000000500097c02 */ /* 0x000fc60008000f00 */
[----:B------:R-:W-:-:S04]  /*0250*/  IMAD.WIDE R8, R10, 0x4, R8 ;  /* 0x000000040a087825 */ /* 0x000fc800078e0208 */
[----:B--2---:R-:W-:-:S05]  /*0260*/  FADD R13, R12, R13 ;  /* 0x0000000d0c0d7221 */ /* 0x004fca0000000000 */
[----:B------:R0:W-:Y:S04]  /*0270*/  STG.E desc[UR12][R8.64+-0x20], R13 ;  /* 0xffffe00d08007986 */ /* 0x0001e8000c10190c */
[----:B------:R-:W2:Y:S04]  /*0280*/  LDG.E R12, desc[UR12][R4.64+-0x1c] ;  /* 0xffffe40c040c7981 */ /* 0x000ea8000c1e1900 */
[----:B------:R-:W2:Y:S02]  /*0290*/  LDG.E R15, desc[UR12][R6.64+-0x1c] ;  /* 0xffffe40c060f7981 */ /* 0x000ea4000c1e1900 */
[----:B--2---:R-:W-:-:S05]  /*02a0*/  FADD R15, R12, R15 ;  /* 0x0000000f0c0f7221 */ /* 0x004fca0000000000 */
[----:B------:R1:W-:Y:S04]  /*02b0*/  STG.E desc[UR12][R8.64+-0x1c], R15 ;  /* 0xffffe40f08007986 */ /* 0x0003e8000c10190c */
[----:B------:R-:W2:Y:S04]  /*02c0*/  LDG.E R12, desc[UR12][R4.64+-0x18] ;  /* 0xffffe80c040c7981 */ /* 0x000ea8000c1e1900 */
[----:B------:R-:W2:Y:S02]  /*02d0*/  LDG.E R17, desc[UR12][R6.64+-0x18] ;  /* 0xffffe80c06117981 */ /* 0x000ea4000c1e1900 */
[----:B--2---:R-:W-:-:S05]  /*02e0*/  FADD R17, R12, R17 ;  /* 0x000000110c117221 */ /* 0x004fca0000000000 */
[----:B------:R2:W-:Y:S04]  /*02f0*/  STG.E desc[UR12][R8.64+-0x18], R17 ;  /* 0xffffe81108007986 */ /* 0x0005e8000c10190c */
[----:B------:R-:W3:Y:S04]  /*0300*/  LDG.E R12, desc[UR12][R4.64+-0x14] ;  /* 0xffffec0c040c7981 */ /* 0x000ee8000c1e1900 */
[----:B------:R-:W3:Y:S02]  /*0310*/  LDG.E R19, desc[UR12][R6.64+-0x14] ;  /* 0xffffec0c06137981 */ /* 0x000ee4000c1e1900 */
[----:B---3--:R-:W-:-:S05]  /*0320*/  FADD R19, R12, R19 ;  /* 0x000000130c137221 */ /* 0x008fca0000000000 */
[----:B------:R3:W-:Y:S04]  /*0330*/  STG.E desc[UR12][R8.64+-0x14], R19 ;  /* 0xffffec1308007986 */ /* 0x0007e8000c10190c */
[----:B------:R-:W4:Y:S04]  /*0340*/  LDG.E R12, desc[UR12][R4.64+-0x10] ;  /* 0xfffff00c040c7981 */ /* 0x000f28000c1e1900 */
[----:B0-----:R-:W4:Y:S02]  /*0350*/  LDG.E R13, desc[UR12][R6.64+-0x10] ;  /* 0xfffff00c060d7981 */ /* 0x001f24000c1e1900 */
[----:B----4-:R-:W-:-:S05]  /*0360*/  FADD R13, R12, R13 ;  /* 0x0000000d0c0d7221 */ /* 0x010fca0000000000 */
[----:B------:R0:W-:Y:S04]  /*0370*/  STG.E desc[UR12][R8.64+-0x10], R13 ;  /* 0xfffff00d08007986 */ /* 0x0001e8000c10190c */
[----:B------:R-:W4:Y:S04]  /*0380*/  LDG.E R12, desc[UR12][R4.64+-0xc] ;  /* 0xfffff40c040c7981 */ /* 0x000f28000c1e1900 */
[----:B-1----:R-:W4:Y:S02]  /*0390*/  LDG.E R15, desc[UR12][R6.64+-0xc] ;  /* 0xfffff40c060f7981 */ /* 0x002f24000c1e1900 */
[----:B----4-:R-:W-:-:S05]  /*03a0*/  FADD R15, R12, R15 ;  /* 0x0000000f0c0f7221 */ /* 0x010fca0000000000 */
[----:B------:R1:W-:Y:S04]  /*03b0*/  STG.E desc[UR12][R8.64+-0xc], R15 ;  /* 0xfffff40f08007986 */ /* 0x0003e8000c10190c */
[----:B------:R-:W4:Y:S04]  /*03c0*/  LDG.E R12, desc[UR12][R4.64+-0x8] ;  /* 0xfffff80c040c7981 */ /* 0x000f28000c1e1900 */
[----:B--2---:R-:W4:Y:S02]  /*03d0*/  LDG.E R17, desc[UR12][R6.64+-0x8] ;  /* 0xfffff80c06117981 */ /* 0x004f24000c1e1900 */
[----:B----4-:R-:W-:-:S05]  /*03e0*/  FADD R17, R12, R17 ;  /* 0x000000110c117221 */ /* 0x010fca0000000000 */
[----:B------:R2:W-:Y:S04]  /*03f0*/  STG.E desc[UR12][R8.64+-0x8], R17 ;  /* 0xfffff81108007986 */ /* 0x0005e8000c10190c */
[----:B------:R-:W4:Y:S04]  /*0400*/  LDG.E R12, desc[UR12][R4.64+-0x4] ;  /* 0xfffffc0c040c7981 */ /* 0x000f28000c1e1900 */
[----:B---3--:R-:W4:Y:S02]  /*0410*/  LDG.E R19, desc[UR12][R6.64+-0x4] ;  /* 0xfffffc0c06137981 */ /* 0x008f24000c1e1900 */
[----:B----4-:R-:W-:-:S05]  /*0420*/  FADD R19, R12, R19 ;  /* 0x000000130c137221 */ /* 0x010fca0000000000 */
        /* <DEDUP_REMOVED lines=21> */
[----:B------:R-:W5:Y:S04]  /*0580*/  LDG.E R12, desc[UR12][R4.64+0x14] ;  /* 0x0000140c040c7981 */ /* 0x000f68000c1e1900 */
[----:B-1----:R-:W5:Y:S02]  /*0590*/  LDG.E R15, desc[UR12][R6.64+0x14] ;  /* 0x0000140c060f7981 */ /* 0x002f64000c1e1900 */
[----:B-----5:R-:W-:-:S05]  /*05a0*/  FADD R15, R12, R15 ;  /* 0x0000000f0c0f7221 */ /* 0x020fca0000000000 */
[----:B------:R4:W-:Y:S04]  /*05b0*/  STG.E desc[UR12][R8.64+0x14], R15 ;  /* 0x0000140f08007986 */ /* 0x0009e8000c10190c */
[----:B------:R-:W5:Y:S04]  /*05c0*/  LDG.E R12, desc[UR12][R4.64+0x18] ;  /* 0x0000180c040c7981 */ /* 0x000f68000c1e1900 */
[----:B--2---:R-:W5:Y:S01]  /*05d0*/  LDG.E R17, desc[UR12][R6.64+0x18] ;  /* 0x0000180c06117981 */ /* 0x004f62000c1e1900 */
[----:B------:R-:W-:Y:S01]  /*05e0*/  IADD3 R11, PT, PT, R11, 0x10, RZ ;  /* 0x000000100b0b7810 */ /* 0x000fe20007ffe0ff */
[----:B-----5:R-:W-:-:S05]  /*05f0*/  FADD R17, R12, R17 ;  /* 0x000000110c117221 */ /* 0x020fca0000000000 */
[----:B------:R4:W-:Y:S04]  /*0600*/  STG.E desc[UR12][R8.64+0x18], R17 ;  /* 0x0000181108007986 */ /* 0x0009e8000c10190c */
[----:B------:R-:W2:Y:S04]  /*0610*/  LDG.E R12, desc[UR12][R4.64+0x1c] ;  /* 0x00001c0c040c7981 */ /* 0x000ea8000c1e1900 */
[----:B---3--:R-:W2:Y:S01]  /*0620*/  LDG.E R19, desc[UR12][R6.64+0x1c] ;  /* 0x00001c0c06137981 */ /* 0x008ea2000c1e1900 */
[----:B------:R-:W-:Y:S02]  /*0630*/  ISETP.NE.AND P1, PT, R11, RZ, PT ;  /* 0x000000ff0b00720c */ /* 0x000fe40003f25270 */
[----:B------:R-:W-:Y:S01]  /*0640*/  IADD3 R10, PT, PT, R10, 0x10, RZ ;  /* 0x000000100a0a7810 */ /* 0x000fe20007ffe0ff */
[----:B--2---:R-:W-:-:S05]  /*0650*/  FADD R19, R12, R19 ;  /* 0x000000130c137221 */ /* 0x004fca0000000000 */
[----:B------:R4:W-:Y:S05]  /*0660*/  STG.E desc[UR12][R8.64+0x1c], R19 ;  /* 0x00001c1308007986 */ /* 0x0009ea000c10190c */
[----:B------:R-:W-:Y:S05]  /*0670*/  @P1 BRA `(.L_x_1) ;  /* 0xfffffff800cc1947 */ /* 0x000fea000383ffff */
.L_x_0:
[----:B0-----:R-:W-:Y:S05]  /*0680*/  @!P0 EXIT ;  /* 0x000000000000894d */ /* 0x001fea0003800000 */
[----:B------:R-:W-:Y:S02]  /*0690*/  ISETP.GE.U32.AND P0, PT, R14, 0x8, PT ;  /* 0x000000080e00780c */ /* 0x000fe40003f06070 */
[----:B------:R-:W-:-:S04]  /*06a0*/  LOP3.LUT R12, R2, 0x7, RZ, 0xc0, !PT ;  /* 0x00000007020c7812 */ /* 0x000fc800078ec0ff */
[----:B------:R-:W-:-:S07]  /*06b0*/  ISETP.NE.AND P1, PT, R12, RZ, PT ;  /* 0x000000ff0c00720c */ /* 0x000fce0003f25270 */
[----:B------:R-:W-:Y:S06]  /*06c0*/  @!P0 BRA `(.L_x_2) ;  /* 0x0000000000a08947 */ /* 0x000fec0003800000 */
[----:B------:R-:W0:Y:S01]  /*06d0*/  LDC.64 R4, c[0x0][0x380] ;  /* 0x0000e000ff047b82 */ /* 0x000e220000000a00 */
[----:B------:R-:W-:-:S07]  /*06e0*/  IADD3 R11, PT, PT, R0, R3, RZ ;  /* 0x00000003000b7210 */ /* 0x000fce0007ffe0ff */
[----:B------:R-:W1:Y:S08]  /*06f0*/  LDC.64 R6, c[0x0][0x388] ;  /* 0x0000e200ff067b82 */ /* 0x000e700000000a00 */
[----:B----4-:R-:W2:Y:S01]  /*0700*/  LDC.64 R8, c[0x0][0x390] ;  /* 0x0000e400ff087b82 */ /* 0x010ea20000000a00 */
[----:B0-----:R-:W-:-:S05]  /*0710*/  IMAD.WIDE R4, R11, 0x4, R4 ;  /* 0x000000040b047825 */ /* 0x001fca00078e0204 */
[----:B------:R-:W3:Y:S01]  /*0720*/  LDG.E R10, desc[UR12][R4.64] ;  /* 0x0000000c040a7981 */ /* 0x000ee2000c1e1900 */
[----:B-1----:R-:W-:-:S05]  /*0730*/  IMAD.WIDE R6, R11, 0x4, R6 ;  /* 0x000000040b067825 */ /* 0x002fca00078e0206 */
[----:B------:R-:W3:Y:S01]  /*0740*/  LDG.E R13, desc[UR12][R6.64] ;  /* 0x0000000c060d7981 */ /* 0x000ee2000c1e1900 */
[----:B--2---:R-:W-:-:S04]  /*0750*/  IMAD.WIDE R8, R11, 0x4, R8 ;  /* 0x000000040b087825 */ /* 0x004fc800078e0208 */
[----:B---3--:R-:W-:-:S05]  /*0760*/  FADD R13, R10, R13 ;  /* 0x0000000d0a0d7221 */ /* 0x008fca0000000000 */
        /* <DEDUP_REMOVED lines=25> */
[----:B------:R-:W2:Y:S04]  /*0900*/  LDG.E R10, desc[UR12][R4.64+0x1c] ;  /* 0x00001c0c040a7981 */ /* 0x000ea8000c1e1900 */
[----:B---3--:R-:W2:Y:S01]  /*0910*/  LDG.E R17, desc[UR12][R6.64+0x1c] ;  /* 0x00001c0c06117981 */ /* 0x008ea2000c1e1900 */
[----:B------:R-:W-:Y:S01]  /*0920*/  IADD3 R3, PT, PT, R3, 0x8, RZ ;  /* 0x0000000803037810 */ /* 0x000fe20007ffe0ff */
[----:B--2---:R-:W-:-:S05]  /*0930*/  FADD R17, R10, R17 ;  /* 0x000000110a117221 */ /* 0x004fca0000000000 */
[----:B------:R0:W-:Y:S02]  /*0940*/  STG.E desc[UR12][R8.64+0x1c], R17 ;  /* 0x00001c1108007986 */ /* 0x0001e4000c10190c */
.L_x_2:
[----:B------:R-:W-:Y:S05]  /*0950*/  @!P1 EXIT ;  /* 0x000000000000994d */ /* 0x000fea0003800000 */
[----:B------:R-:W-:Y:S02]  /*0960*/  ISETP.GE.U32.AND P0, PT, R12, 0x4, PT ;  /* 0x000000040c00780c */ /* 0x000fe40003f06070 */
[----:B------:R-:W-:-:S04]  /*0970*/  LOP3.LUT R2, R2, 0x3, RZ, 0xc0, !PT ;  /* 0x0000000302027812 */ /* 0x000fc800078ec0ff */
[----:B------:R-:W-:-:S07]  /*0980*/  ISETP.NE.AND P1, PT, R2, RZ, PT ;  /* 0x000000ff0200720c */ /* 0x000fce0003f25270 */
[----:B------:R-:W-:Y:S06]  /*0990*/  @!P0 BRA `(.L_x_3) ;  /* 0x0000000000608947 */ /* 0x000fec0003800000 */
[----:B------:R-:W1:Y:S01]  /*09a0*/  LDC.64 R4, c[0x0][0x380] ;  /* 0x0000e000ff047b82 */ /* 0x000e620000000a00 */
[----:B0---4-:R-:W-:-:S07]  /*09b0*/  IADD3 R13, PT, PT, R0, R3, RZ ;  /* 0x00000003000d7210 */ /* 0x011fce0007ffe0ff */
[----:B------:R-:W0:Y:S08]  /*09c0*/  LDC.64 R6, c[0x0][0x388] ;  /* 0x0000e200ff067b82 */ /* 0x000e300000000a00 */
[----:B------:R-:W2:Y:S01]  /*09d0*/  LDC.64 R8, c[0x0][0x390] ;  /* 0x0000e400ff087b82 */ /* 0x000ea20000000a00 */
[----:B-1----:R-:W-:-:S05]  /*09e0*/  IMAD.WIDE R4, R13, 0x4, R4 ;  /* 0x000000040d047825 */ /* 0x002fca00078e0204 */
[----:B------:R-:W3:Y:S01]  /*09f0*/  LDG.E R10, desc[UR12][R4.64] ;  /* 0x0000000c040a7981 */ /* 0x000ee2000c1e1900 */
[----:B0-----:R-:W-:-:S05]  /*0a00*/  IMAD.WIDE R6, R13, 0x4, R6 ;  /* 0x000000040d067825 */ /* 0x001fca00078e0206 */
        /* <DEDUP_REMOVED lines=12> */
[----:B------:R-:W2:Y:S04]  /*0ad0*/  LDG.E R10, desc[UR12][R4.64+0xc] ;  /* 0x00000c0c040a7981 */ /* 0x000ea8000c1e1900 */
[----:B------:R-:W2:Y:S01]  /*0ae0*/  LDG.E R17, desc[UR12][R6.64+0xc] ;  /* 0x00000c0c06117981 */ /* 0x000ea2000c1e1900 */
[----:B------:R-:W-:Y:S01]  /*0af0*/  IADD3 R3, PT, PT, R3, 0x4, RZ ;  /* 0x0000000403037810 */ /* 0x000fe20007ffe0ff */
[----:B--2---:R-:W-:-:S05]  /*0b00*/  FADD R17, R10, R17 ;  /* 0x000000110a117221 */ /* 0x004fca0000000000 */
[----:B------:R1:W-:Y:S02]  /*0b10*/  STG.E desc[UR12][R8.64+0xc], R17 ;  /* 0x00000c1108007986 */ /* 0x0003e4000c10190c */
.L_x_3:
[----:B------:R-:W-:Y:S05]  /*0b20*/  @!P1 EXIT ;  /* 0x000000000000994d */ /* 0x000fea0003800000 */
[----:B01--4-:R-:W0:Y:S01]  /*0b30*/  LDC.64 R8, c[0x0][0x390] ;  /* 0x0000e400ff087b82 */ /* 0x013e220000000a00 */
[----:B------:R-:W-:Y:S02]  /*0b40*/  IADD3 R15, PT, PT, R0, R3, RZ ;  /* 0x00000003000f7210 */ /* 0x000fe40007ffe0ff */
[----:B------:R-:W-:-:S05]  /*0b50*/  IADD3 R0, PT, PT, -R2, RZ, RZ ;  /* 0x000000ff02007210 */ /* 0x000fca0007ffe1ff */
[----:B------:R-:W1:Y:S08]  /*0b60*/  LDC.64 R12, c[0x0][0x380] ;  /* 0x0000e000ff0c7b82 */ /* 0x000e700000000a00 */
[----:B------:R-:W2:Y:S02]  /*0b70*/  LDC.64 R10, c[0x0][0x388] ;  /* 0x0000e200ff0a7b82 */ /* 0x000ea40000000a00 */
.L_x_4:
[----:B--2---:R-:W-:-:S04]  /*0b80*/  IMAD.WIDE R4, R15, 0x4, R10 ;  /* 0x000000040f047825 */ /* 0x004fc800078e020a */
[C---:B-1----:R-:W-:Y:S02]  /*0b90*/  IMAD.WIDE R6, R15.reuse, 0x4, R12 ;  /* 0x000000040f067825 */ /* 0x042fe400078e020c */
[----:B------:R-:W2:Y:S04]  /*0ba0*/  LDG.E R5, desc[UR12][R4.64] ;  /* 0x0000000c04057981 */ /* 0x000ea8000c1e1900 */
[----:B------:R-:W2:Y:S01]  /*0bb0*/  LDG.E R6, desc[UR12][R6.64] ;  /* 0x0000000c06067981 */ /* 0x000ea2000c1e1900 */
[----:B------:R-:W-:Y:S01]  /*0bc0*/  IADD3 R0, PT, PT, R0, 0x1, RZ ;  /* 0x0000000100007810 */ /* 0x000fe20007ffe0ff */
[C---:B0--3--:R-:W-:Y:S01]  /*0bd0*/  IMAD.WIDE R2, R15.reuse, 0x4, R8 ;  /* 0x000000040f027825 */ /* 0x049fe200078e0208 */
[----:B------:R-:W-:Y:S02]  /*0be0*/  IADD3 R15, PT, PT, R15, 0x1, RZ ;  /* 0x000000010f0f7810 */ /* 0x000fe40007ffe0ff */
[----:B------:R-:W-:Y:S01]  /*0bf0*/  ISETP.NE.AND P0, PT, R0, RZ, PT ;  /* 0x000000ff0000720c */ /* 0x000fe20003f05270 */
[----:B--2---:R-:W-:-:S05]  /*0c00*/  FADD R17, R6, R5 ;  /* 0x0000000506117221 */ /* 0x004fca0000000000 */
[----:B------:R3:W-:Y:S07]  /*0c10*/  STG.E desc[UR12][R2.64], R17 ;  /* 0x0000001102007986 */ /* 0x0007ee000c10190c */
[----:B------:R-:W-:Y:S05]  /*0c20*/  @P0 BRA `(.L_x_4) ;  /* 0xfffffffc00d40947 */ /* 0x000fea000383ffff */
[----:B------:R-:W-:Y:S05]  /*0c30*/  EXIT ;  /* 0x000000000000794d */ /* 0x000fea0003800000 */
.L_x_5:
[----:B------:R-:W-:-:S00]  /*0c40*/  BRA `(.L_x_5) ;  /* 0xfffffffc00fc7947 */ /* 0x000fc0000383ffff */
[----:B------:R-:W-:-:S00]  /*0c50*/  NOP ;  /* 0x0000000000007918 */ /* 0x000fc00000000000 */
        /* <DEDUP_REMOVED lines=10> */
.L_x_6:


//--------------------- .nv.shared.reserved.0     --------------------------
	.section	.nv.shared.reserved.0,"aw",@nobits
	.weak		__nv_reservedSMEM_offset_0_alias
	.size		__nv_reservedSMEM_offset_0_alias, 0, 64
	.other		__nv_reservedSMEM_offset_0_alias,@"STO_CUDA_RESERVED_SHARED STV_DEFAULT"
__nv_reservedSMEM_offset_0_alias:
	.zero		0
	.zero		64


//--------------------- .nv.constant0._Z16sumaMatrizKernelPfS_S_i --------------------------
	.section	.nv.constant0._Z16sumaMatrizKernelPfS_S_i,"a",@progbits
	.sectionflags	@""
	.align	4
.nv.constant0._Z16sumaMatrizKernelPfS_S_i:
	.zero		924


//--------------------- SYMBOLS --------------------------

	.type		.nv.reservedSmem.offset0,@object
	.size		.nv.reservedSmem.offset0,0x4
